//
// Generated by NVIDIA NVVM Compiler
//
// Compiler Build ID: CL-36424714
// Cuda compilation tools, release 13.0, V13.0.88
// Based on NVVM 20.0.0
//

.version 9.0
.target sm_100
.address_size 64

	// .globl	_Z15vector_add_cudaPiPKiS1_m

.visible .entry _Z15vector_add_cudaPiPKiS1_m(
	.param .u64 .ptr .align 1 _Z15vector_add_cudaPiPKiS1_m_param_0,
	.param .u64 .ptr .align 1 _Z15vector_add_cudaPiPKiS1_m_param_1,
	.param .u64 .ptr .align 1 _Z15vector_add_cudaPiPKiS1_m_param_2,
	.param .u64 _Z15vector_add_cudaPiPKiS1_m_param_3
)
{
	.reg .pred 	%p<2>;
	.reg .b32 	%r<8>;
	.reg .b64 	%rd<13>;

	ld.param.u64 	%rd2, [_Z15vector_add_cudaPiPKiS1_m_param_0];
	ld.param.u64 	%rd3, [_Z15vector_add_cudaPiPKiS1_m_param_1];
	ld.param.u64 	%rd4, [_Z15vector_add_cudaPiPKiS1_m_param_2];
	ld.param.u64 	%rd5, [_Z15vector_add_cudaPiPKiS1_m_param_3];
	mov.u32 	%r1, %ntid.x;
	mov.u32 	%r2, %ctaid.x;
	mov.u32 	%r3, %tid.x;
	mad.lo.s32 	%r4, %r1, %r2, %r3;
	cvt.u64.u32 	%rd1, %r4;
	setp.le.u64 	%p1, %rd5, %rd1;
	@%p1 bra 	$L__BB0_2;
	cvta.to.global.u64 	%rd6, %rd3;
	cvta.to.global.u64 	%rd7, %rd4;
	cvta.to.global.u64 	%rd8, %rd2;
	shl.b64 	%rd9, %rd1, 2;
	add.s64 	%rd10, %rd6, %rd9;
	ld.global.u32 	%r5, [%rd10];
	add.s64 	%rd11, %rd7, %rd9;
	ld.global.u32 	%r6, [%rd11];
	add.s32 	%r7, %r6, %r5;
	add.s64 	%rd12, %rd8, %rd9;
	st.global.u32 	[%rd12], %r7;
$L__BB0_2:
	ret;

}


// ===== COMPILED SASS (sm_100) =====

	.target	sm_100

	.elftype	@"ET_EXEC"


//--------------------- .note.nv.tkinfo           --------------------------
	.section	.note.nv.tkinfo,"",@"SHT_NOTE"
	.sectionflags	@"SHF_NOTE_NV_TKINFO"
	.tkinfo
        /*0018*/ 	.word	0x00000002
        /*0030*/ 	.string	""
        /*0030*/ 	.string	"ptxas"
        /*0030*/ 	.string	"Cuda compilation tools, release 13.0, V13.0.88"
        /*0030*/ 	.string	"Build cuda_13.0.r13.0/compiler.36424714_0"
        /*0030*/ 	.string	"-arch sm_100 -m 64 "



//--------------------- .note.nv.cuinfo           --------------------------
	.section	.note.nv.cuinfo,"",@"SHT_NOTE"
	.sectionflags	@"SHF_NOTE_NV_CUINFO"
        /*0018*/ 	.short	0x0002
        /*001a*/ 	.short	0x0064
        /*001c*/ 	.short	0x0082
	.zero		2


//--------------------- .nv.info                  --------------------------
	.section	.nv.info,"",@"SHT_CUDA_INFO"
	.align	4


	//----- nvinfo : EIATTR_REGCOUNT
	.align		4
        /*0000*/ 	.byte	0x04, 0x2f
        /*0002*/ 	.short	(.L_1 - .L_0)
	.align		4
.L_0:
        /*0004*/ 	.word	index@(_Z15vector_add_cudaPiPKiS1_m)
        /*0008*/ 	.word	0x0000000c


	//----- nvinfo : EIATTR_FRAME_SIZE
	.align		4
.L_1:
        /*000c*/ 	.byte	0x04, 0x11
        /*000e*/ 	.short	(.L_3 - .L_2)
	.align		4
.L_2:
        /*0010*/ 	.word	index@(_Z15vector_add_cudaPiPKiS1_m)
        /*0014*/ 	.word	0x00000000


	//----- nvinfo : EIATTR_MIN_STACK_SIZE
	.align		4
.L_3:
        /*0018*/ 	.byte	0x04, 0x12
        /*001a*/ 	.short	(.L_5 - .L_4)
	.align		4
.L_4:
        /*001c*/ 	.word	index@(_Z15vector_add_cudaPiPKiS1_m)
        /*0020*/ 	.word	0x00000000
.L_5:


//--------------------- .nv.compat                --------------------------
	.section	.nv.compat,"",@"SHT_CUDA_COMPAT_INFO"
	.align	4
        /*0000*/ 	.byte	0x02, 0x09, 0x00, 0x00, 0x02, 0x02, 0x01, 0x00, 0x02, 0x05, 0x05, 0x00, 0x03, 0x07, 0x01, 0x01
        /*0010*/ 	.byte	0x02, 0x03, 0x00, 0x00, 0x02, 0x06, 0x01, 0x00, 0x04, 0x0b, 0x08, 0x00, 0x09, 0x00, 0x00, 0x00
        /*0020*/ 	.byte	0x00, 0x00, 0x00, 0x00


//--------------------- .nv.info._Z15vector_add_cudaPiPKiS1_m --------------------------
	.section	.nv.info._Z15vector_add_cudaPiPKiS1_m,"",@"SHT_CUDA_INFO"
	.sectionflags	@""
	.align	4


	//----- nvinfo : EIATTR_CUDA_API_VERSION
	.align		4
        /*0000*/ 	.byte	0x04, 0x37
        /*0002*/ 	.short	(.L_7 - .L_6)
.L_6:
        /*0004*/ 	.word	0x00000082


	//----- nvinfo : EIATTR_KPARAM_INFO
	.align		4
.L_7:
        /*0008*/ 	.byte	0x04, 0x17
        /*000a*/ 	.short	(.L_9 - .L_8)
.L_8:
        /*000c*/ 	.word	0x00000000
        /*0010*/ 	.short	0x0003
        /*0012*/ 	.short	0x0018
        /*0014*/ 	.byte	0x00, 0xf0, 0x21, 0x00


	//----- nvinfo : EIATTR_KPARAM_INFO
	.align		4
.L_9:
        /*0018*/ 	.byte	0x04, 0x17
        /*001a*/ 	.short	(.L_11 - .L_10)
.L_10:
        /*001c*/ 	.word	0x00000000
        /*0020*/ 	.short	0x0002
        /*0022*/ 	.short	0x0010
        /*0024*/ 	.byte	0x00, 0xf5, 0x21, 0x00


	//----- nvinfo : EIATTR_KPARAM_INFO
	.align		4
.L_11:
        /*0028*/ 	.byte	0x04, 0x17
        /*002a*/ 	.short	(.L_13 - .L_12)
.L_12:
        /*002c*/ 	.word	0x00000000
        /*0030*/ 	.short	0x0001
        /*0032*/ 	.short	0x0008
        /*0034*/ 	.byte	0x00, 0xf5, 0x21, 0x00


	//----- nvinfo : EIATTR_KPARAM_INFO
	.align		4
.L_13:
        /*0038*/ 	.byte	0x04, 0x17
        /*003a*/ 	.short	(.L_15 - .L_14)
.L_14:
        /*003c*/ 	.word	0x00000000
        /*0040*/ 	.short	0x0000
        /*0042*/ 	.short	0x0000
        /*0044*/ 	.byte	0x00, 0xf5, 0x21, 0x00


	//----- nvinfo : EIATTR_SPARSE_MMA_MASK
	.align		4
.L_15:
        /*0048*/ 	.byte	0x03, 0x50
        /*004a*/ 	.short	0x0000


	//----- nvinfo : EIATTR_MAXREG_COUNT
	.align		4
        /*004c*/ 	.byte	0x03, 0x1b
        /*004e*/ 	.short	0x00ff


	//----- nvinfo : EIATTR_MERCURY_ISA_VERSION
	.align		4
        /*0050*/ 	.byte	0x03, 0x5f
        /*0052*/ 	.short	0x0101


	//----- nvinfo : EIATTR_VRC_CTA_INIT_COUNT
	.align		4
        /*0054*/ 	.byte	0x02, 0x4a
	.zero		1
	.zero		1


	//----- nvinfo : EIATTR_EXIT_INSTR_OFFSETS
	.align		4
        /*0058*/ 	.byte	0x04, 0x1c
        /*005a*/ 	.short	(.L_17 - .L_16)


	//   ....[0]....
.L_16:
        /*005c*/ 	.word	0x00000080


	//   ....[1]....
        /*0060*/ 	.word	0x00000180


	//----- nvinfo : EIATTR_CBANK_PARAM_SIZE
	.align		4
.L_17:
        /*0064*/ 	.byte	0x03, 0x19
        /*0066*/ 	.short	0x0020


	//----- nvinfo : EIATTR_PARAM_CBANK
	.align		4
        /*0068*/ 	.byte	0x04, 0x0a
        /*006a*/ 	.short	(.L_19 - .L_18)
	.align		4
.L_18:
        /*006c*/ 	.word	index@(.nv.constant0._Z15vector_add_cudaPiPKiS1_m)
        /*0070*/ 	.short	0x0380
        /*0072*/ 	.short	0x0020


	//----- nvinfo : EIATTR_SW_WAR
	.align		4
.L_19:
        /*0074*/ 	.byte	0x04, 0x36
        /*0076*/ 	.short	(.L_21 - .L_20)
.L_20:
        /*0078*/ 	.word	0x00000008
.L_21:


//--------------------- .nv.callgraph             --------------------------
	.section	.nv.callgraph,"",@"SHT_CUDA_CALLGRAPH"
	.align	4
	.sectionentsize	8
	.align		4
        /*0000*/ 	.word	0x00000000
	.align		4
        /*0004*/ 	.word	0xffffffff
	.align		4
        /*0008*/ 	.word	0x00000000
	.align		4
        /*000c*/ 	.word	0xfffffffe
	.align		4
        /*0010*/ 	.word	0x00000000
	.align		4
        /*0014*/ 	.word	0xfffffffd
	.align		4
        /*0018*/ 	.word	0x00000000
	.align		4
        /*001c*/ 	.word	0xfffffffc


//--------------------- .text._Z15vector_add_cudaPiPKiS1_m --------------------------
	.section	.text._Z15vector_add_cudaPiPKiS1_m,"ax",@progbits
	.align	128
        .global         _Z15vector_add_cudaPiPKiS1_m
        .type           _Z15vector_add_cudaPiPKiS1_m,@function
        .size           _Z15vector_add_cudaPiPKiS1_m,(.L_x_1 - _Z15vector_add_cudaPiPKiS1_m)
        .other          _Z15vector_add_cudaPiPKiS1_m,@"STO_CUDA_ENTRY STV_DEFAULT"
_Z15vector_add_cudaPiPKiS1_m:
.text._Z15vector_add_cudaPiPKiS1_m:
[----:B------:R-:W-:Y:S01]  /*0000*/  LDC R1, c[0x0][0x37c] ;  /* 0x0000df00ff017b82 */ /* 0x000fe20000000800 */
[----:B------:R-:W0:Y:S01]  /*0010*/  S2R R0, SR_CTAID.X ;  /* 0x0000000000007919 */ /* 0x000e220000002500 */
[----:B------:R-:W0:Y:S01]  /*0020*/  LDCU UR4, c[0x0][0x360] ;  /* 0x00006c00ff0477ac */ /* 0x000e220008000800 */
[----:B------:R-:W0:Y:S01]  /*0030*/  S2R R3, SR_TID.X ;  /* 0x0000000000037919 */ /* 0x000e220000002100 */
[----:B------:R-:W1:Y:S01]  /*0040*/  LDCU.64 UR6, c[0x0][0x398] ;  /* 0x00007300ff0677ac */ /* 0x000e620008000a00 */
[----:B0-----:R-:W-:-:S05]  /*0050*/  IMAD R0, R0, UR4, R3 ;  /* 0x0000000400007c24 */ /* 0x001fca000f8e0203 */
[----:B-1----:R-:W-:-:S04]  /*0060*/  ISETP.GE.U32.AND P0, PT, R0, UR6, PT ;  /* 0x0000000600007c0c */ /* 0x002fc8000bf06070 */
[----:B------:R-:W-:-:S13]  /*0070*/  ISETP.GE.U32.AND.EX P0, PT, RZ, UR7, PT, P0 ;  /* 0x00000007ff007c0c */ /* 0x000fda000bf06100 */
[----:B------:R-:W-:Y:S05]  /*0080*/  @P0 EXIT ;  /* 0x000000000000094d */ /* 0x000fea0003800000 */
[----:B------:R-:W0:Y:S01]  /*0090*/  LDCU.64 UR6, c[0x0][0x390] ;  /* 0x00007200ff0677ac */ /* 0x000e220008000a00 */
[----:B------:R-:W-:Y:S01]  /*00a0*/  IMAD.SHL.U32 R6, R0, 0x4, RZ ;  /* 0x0000000400067824 */ /* 0x000fe200078e00ff */
[----:B------:R-:W-:Y:S01]  /*00b0*/  SHF.R.U32.HI R0, RZ, 0x1e, R0 ;  /* 0x0000001eff007819 */ /* 0x000fe20000011600 */
[----:B------:R-:W1:Y:S01]  /*00c0*/  LDCU.128 UR8, c[0x0][0x380] ;  /* 0x00007000ff0877ac */ /* 0x000e620008000c00 */
[----:B------:R-:W2:Y:S02]  /*00d0*/  LDCU.64 UR4, c[0x0][0x358] ;  /* 0x00006b00ff0477ac */ /* 0x000ea40008000a00 */
[C---:B0-----:R-:W-:Y:S02]  /*00e0*/  IADD3 R4, P1, PT, R6.reuse, UR6, RZ ;  /* 0x0000000606047c10 */ /* 0x041fe4000ff3e0ff */
[----:B-1----:R-:W-:Y:S02]  /*00f0*/  IADD3 R2, P0, PT, R6, UR10, RZ ;  /* 0x0000000a06027c10 */ /* 0x002fe4000ff1e0ff */
[----:B------:R-:W-:-:S02]  /*0100*/  IADD3.X R5, PT, PT, R0, UR7, RZ, P1, !PT ;  /* 0x0000000700057c10 */ /* 0x000fc40008ffe4ff */
[----:B------:R-:W-:-:S04]  /*0110*/  IADD3.X R3, PT, PT, R0, UR11, RZ, P0, !PT ;  /* 0x0000000b00037c10 */ /* 0x000fc800087fe4ff */
[----:B--2---:R-:W2:Y:S04]  /*0120*/  LDG.E R5, desc[UR4][R4.64] ;  /* 0x0000000404057981 */ /* 0x004ea8000c1e1900 */
[----:B------:R-:W2:Y:S01]  /*0130*/  LDG.E R2, desc[UR4][R2.64] ;  /* 0x0000000402027981 */ /* 0x000ea2000c1e1900 */
[----:B------:R-:W-:-:S04]  /*0140*/  IADD3 R6, P0, PT, R6, UR8, RZ ;  /* 0x0000000806067c10 */ /* 0x000fc8000ff1e0ff */
[----:B------:R-:W-:Y:S01]  /*0150*/  IADD3.X R7, PT, PT, R0, UR9, RZ, P0, !PT ;  /* 0x0000000900077c10 */ /* 0x000fe200087fe4ff */
[----:B--2---:R-:W-:-:S05]  /*0160*/  IMAD.IADD R9, R2, 0x1, R5 ;  /* 0x0000000102097824 */ /* 0x004fca00078e0205 */
[----:B------:R-:W-:Y:S01]  /*0170*/  STG.E desc[UR4][R6.64], R9 ;  /* 0x0000000906007986 */ /* 0x000fe2000c101904 */
[----:B------:R-:W-:Y:S05]  /*0180*/  EXIT ;  /* 0x000000000000794d */ /* 0x000fea0003800000 */
.L_x_0:
[----:B------:R-:W-:-:S00]  /*0190*/  BRA `(.L_x_0) ;  /* 0xfffffffc00fc7947 */ /* 0x000fc0000383ffff */
[----:B------:R-:W-:-:S00]  /*01a0*/  NOP ;  /* 0x0000000000007918 */ /* 0x000fc00000000000 */
        /* <DEDUP_REMOVED lines=13> */
.L_x_1:


//--------------------- .nv.shared.reserved.0     --------------------------
	.section	.nv.shared.reserved.0,"aw",@nobits
	.weak		__nv_reservedSMEM_offset_0_alias
	.size		__nv_reservedSMEM_offset_0_alias, 0, 64
	.other		__nv_reservedSMEM_offset_0_alias,@"STO_CUDA_RESERVED_SHARED STV_DEFAULT"
__nv_reservedSMEM_offset_0_alias:
	.zero		0
	.zero		64


//--------------------- .nv.constant0._Z15vector_add_cudaPiPKiS1_m --------------------------
	.section	.nv.constant0._Z15vector_add_cudaPiPKiS1_m,"a",@progbits
	.sectionflags	@""
	.align	4
.nv.constant0._Z15vector_add_cudaPiPKiS1_m:
	.zero		928


//--------------------- SYMBOLS --------------------------

	.type		.nv.reservedSmem.offset0,@object
	.size		.nv.reservedSmem.offset0,0x4
